//
// Generated by NVIDIA NVVM Compiler
//
// Compiler Build ID: CL-36424714
// Cuda compilation tools, release 13.0, V13.0.88
// Based on NVVM 20.0.0
//

.version 9.0
.target sm_100
.address_size 64

	// .globl	testKernel
.extern .func __assertfail
(
	.param .b64 __assertfail_param_0,
	.param .b64 __assertfail_param_1,
	.param .b32 __assertfail_param_2,
	.param .b64 __assertfail_param_3,
	.param .b64 __assertfail_param_4
)
;
.global .align 1 .b8 __unnamed_1[21] = {118, 111, 105, 100, 32, 116, 101, 115, 116, 75, 101, 114, 110, 101, 108, 40, 105, 110, 116, 41};
.global .align 1 .b8 $str[9] = {103, 116, 105, 100, 32, 60, 32, 78};
.global .align 1 .b8 $str$1[27] = {47, 116, 109, 112, 47, 115, 97, 115, 115, 95, 99, 117, 95, 116, 56, 121, 102, 108, 101, 97, 53, 47, 107, 46, 99, 117};

.visible .entry testKernel(
	.param .u32 testKernel_param_0
)
{
	.reg .pred 	%p<2>;
	.reg .b32 	%r<6>;
	.reg .b64 	%rd<7>;

	ld.param.u32 	%r1, [testKernel_param_0];
	mov.u32 	%r2, %ctaid.x;
	mov.u32 	%r3, %ntid.x;
	mov.u32 	%r4, %tid.x;
	mad.lo.s32 	%r5, %r2, %r3, %r4;
	setp.lt.s32 	%p1, %r5, %r1;
	@%p1 bra 	$L__BB0_2;
	mov.u64 	%rd1, $str;
	cvta.global.u64 	%rd2, %rd1;
	mov.u64 	%rd3, $str$1;
	cvta.global.u64 	%rd4, %rd3;
	mov.u64 	%rd5, __unnamed_1;
	cvta.global.u64 	%rd6, %rd5;
	{ // callseq 0, 0
	.param .b64 param0;
	st.param.b64 	[param0], %rd2;
	.param .b64 param1;
	st.param.b64 	[param1], %rd4;
	.param .b32 param2;
	st.param.b32 	[param2], 53;
	.param .b64 param3;
	st.param.b64 	[param3], %rd6;
	.param .b64 param4;
	st.param.b64 	[param4], 1;
	call.uni 
	__assertfail, 
	(
	param0, 
	param1, 
	param2, 
	param3, 
	param4
	);
	} // callseq 0
$L__BB0_2:
	ret;

}


// ===== COMPILED SASS (sm_100) =====

	.target	sm_100

	.elftype	@"ET_EXEC"


//--------------------- .note.nv.tkinfo           --------------------------
	.section	.note.nv.tkinfo,"",@"SHT_NOTE"
	.sectionflags	@"SHF_NOTE_NV_TKINFO"
	.tkinfo
        /*0018*/ 	.word	0x00000002
        /*0030*/ 	.string	""
        /*0030*/ 	.string	"ptxas"
        /*0030*/ 	.string	"Cuda compilation tools, release 13.0, V13.0.88"
        /*0030*/ 	.string	"Build cuda_13.0.r13.0/compiler.36424714_0"
        /*0030*/ 	.string	"-arch sm_100 -m 64 "



//--------------------- .note.nv.cuinfo           --------------------------
	.section	.note.nv.cuinfo,"",@"SHT_NOTE"
	.sectionflags	@"SHF_NOTE_NV_CUINFO"
        /*0018*/ 	.short	0x0002
        /*001a*/ 	.short	0x0064
        /*001c*/ 	.short	0x0082
	.zero		2


//--------------------- .nv.info                  --------------------------
	.section	.nv.info,"",@"SHT_CUDA_INFO"
	.align	4


	//----- nvinfo : EIATTR_REGCOUNT
	.align		4
        /*0000*/ 	.byte	0x04, 0x2f
        /*0002*/ 	.short	(.L_4 - .L_3)
	.align		4
.L_3:
        /*0004*/ 	.word	index@(testKernel)
        /*0008*/ 	.word	0x00000018


	//----- nvinfo : EIATTR_FRAME_SIZE
	.align		4
.L_4:
        /*000c*/ 	.byte	0x04, 0x11
        /*000e*/ 	.short	(.L_6 - .L_5)
	.align		4
.L_5:
        /*0010*/ 	.word	index@(testKernel)
        /*0014*/ 	.word	0x00000000


	//----- nvinfo : EIATTR_MIN_STACK_SIZE
	.align		4
.L_6:
        /*0018*/ 	.byte	0x04, 0x12
        /*001a*/ 	.short	(.L_8 - .L_7)
	.align		4
.L_7:
        /*001c*/ 	.word	index@(testKernel)
        /*0020*/ 	.word	0x00000000
.L_8:


//--------------------- .nv.compat                --------------------------
	.section	.nv.compat,"",@"SHT_CUDA_COMPAT_INFO"
	.align	4
        /*0000*/ 	.byte	0x02, 0x09, 0x00, 0x00, 0x02, 0x02, 0x01, 0x00, 0x02, 0x05, 0x05, 0x00, 0x03, 0x07, 0x01, 0x01
        /*0010*/ 	.byte	0x02, 0x03, 0x00, 0x00, 0x02, 0x06, 0x01, 0x00, 0x04, 0x0b, 0x08, 0x00, 0x09, 0x00, 0x00, 0x00
        /*0020*/ 	.byte	0x00, 0x00, 0x00, 0x00


//--------------------- .nv.info.testKernel       --------------------------
	.section	.nv.info.testKernel,"",@"SHT_CUDA_INFO"
	.sectionflags	@""
	.align	4


	//----- nvinfo : EIATTR_CUDA_API_VERSION
	.align		4
        /*0000*/ 	.byte	0x04, 0x37
        /*0002*/ 	.short	(.L_10 - .L_9)
.L_9:
        /*0004*/ 	.word	0x00000082


	//----- nvinfo : EIATTR_KPARAM_INFO
	.align		4
.L_10:
        /*0008*/ 	.byte	0x04, 0x17
        /*000a*/ 	.short	(.L_12 - .L_11)
.L_11:
        /*000c*/ 	.word	0x00000000
        /*0010*/ 	.short	0x0000
        /*0012*/ 	.short	0x0000
        /*0014*/ 	.byte	0x00, 0xf0, 0x11, 0x00


	//----- nvinfo : EIATTR_SPARSE_MMA_MASK
	.align		4
.L_12:
        /*0018*/ 	.byte	0x03, 0x50
        /*001a*/ 	.short	0x0000


	//----- nvinfo : EIATTR_MAXREG_COUNT
	.align		4
        /*001c*/ 	.byte	0x03, 0x1b
        /*001e*/ 	.short	0x00ff


	//----- nvinfo : EIATTR_EXTERNS
	.align		4
        /*0020*/ 	.byte	0x04, 0x0f
        /*0022*/ 	.short	(.L_14 - .L_13)


	//   ....[0]....
	.align		4
.L_13:
        /*0024*/ 	.word	index@(__assertfail)


	//----- nvinfo : EIATTR_MERCURY_ISA_VERSION
	.align		4
.L_14:
        /*0028*/ 	.byte	0x03, 0x5f
        /*002a*/ 	.short	0x0101


	//----- nvinfo : EIATTR_VRC_CTA_INIT_COUNT
	.align		4
        /*002c*/ 	.byte	0x02, 0x4a
	.zero		1
	.zero		1


	//----- nvinfo : EIATTR_SYSCALL_OFFSETS
	.align		4
        /*0030*/ 	.byte	0x04, 0x46
        /*0032*/ 	.short	(.L_16 - .L_15)


	//   ....[0]....
.L_15:
        /*0034*/ 	.word	0x00000170


	//----- nvinfo : EIATTR_EXIT_INSTR_OFFSETS
	.align		4
.L_16:
        /*0038*/ 	.byte	0x04, 0x1c
        /*003a*/ 	.short	(.L_18 - .L_17)


	//   ....[0]....
.L_17:
        /*003c*/ 	.word	0x00000070


	//   ....[1]....
        /*0040*/ 	.word	0x00000180


	//----- nvinfo : EIATTR_CRS_STACK_SIZE
	.align		4
.L_18:
        /*0044*/ 	.byte	0x04, 0x1e
        /*0046*/ 	.short	(.L_20 - .L_19)
.L_19:
        /*0048*/ 	.word	0x00000000


	//----- nvinfo : EIATTR_CBANK_PARAM_SIZE
	.align		4
.L_20:
        /*004c*/ 	.byte	0x03, 0x19
        /*004e*/ 	.short	0x0004


	//----- nvinfo : EIATTR_PARAM_CBANK
	.align		4
        /*0050*/ 	.byte	0x04, 0x0a
        /*0052*/ 	.short	(.L_22 - .L_21)
	.align		4
.L_21:
        /*0054*/ 	.word	index@(.nv.constant0.testKernel)
        /*0058*/ 	.short	0x0380
        /*005a*/ 	.short	0x0004


	//----- nvinfo : EIATTR_SW_WAR
	.align		4
.L_22:
        /*005c*/ 	.byte	0x04, 0x36
        /*005e*/ 	.short	(.L_24 - .L_23)
.L_23:
        /*0060*/ 	.word	0x00000008
.L_24:


//--------------------- .nv.callgraph             --------------------------
	.section	.nv.callgraph,"",@"SHT_CUDA_CALLGRAPH"
	.align	4
	.sectionentsize	8
	.align		4
        /*0000*/ 	.word	0x00000000
	.align		4
        /*0004*/ 	.word	0xffffffff
	.align		4
        /*0008*/ 	.word	index@(testKernel)
	.align		4
        /*000c*/ 	.word	index@(__assertfail)
	.align		4
        /*0010*/ 	.word	0x00000000
	.align		4
        /*0014*/ 	.word	0xfffffffe
	.align		4
        /*0018*/ 	.word	0x00000000
	.align		4
        /*001c*/ 	.word	0xfffffffd
	.align		4
        /*0020*/ 	.word	0x00000000
	.align		4
        /*0024*/ 	.word	0xfffffffc


//--------------------- .nv.constant4             --------------------------
	.section	.nv.constant4,"a",@progbits
	.align	8
	.align		8
.nv.constant4:
        /*0000*/ 	.dword	__assertfail
	.align		8
        /*0008*/ 	.dword	__unnamed_1
	.align		8
        /*0010*/ 	.dword	$str
	.align		8
        /*0018*/ 	.dword	$str$1


//--------------------- .text.testKernel          --------------------------
	.section	.text.testKernel,"ax",@progbits
	.align	128
        .global         testKernel
        .type           testKernel,@function
        .size           testKernel,(.L_x_2 - testKernel)
        .other          testKernel,@"STO_CUDA_ENTRY STV_DEFAULT"
testKernel:
.text.testKernel:
[----:B------:R-:W0:Y:S01]  /*0000*/  LDC R1, c[0x0][0x37c] ;  /* 0x0000df00ff017b82 */ /* 0x000e220000000800 */
[----:B------:R-:W1:Y:S07]  /*0010*/  S2R R3, SR_TID.X ;  /* 0x0000000000037919 */ /* 0x000e6e0000002100 */
[----:B------:R-:W1:Y:S01]  /*0020*/  S2UR UR4, SR_CTAID.X ;  /* 0x00000000000479c3 */ /* 0x000e620000002500 */
[----:B------:R-:W2:Y:S07]  /*0030*/  LDCU UR5, c[0x0][0x380] ;  /* 0x00007000ff0577ac */ /* 0x000eae0008000800 */
[----:B------:R-:W1:Y:S02]  /*0040*/  LDC R0, c[0x0][0x360] ;  /* 0x0000d800ff007b82 */ /* 0x000e640000000800 */
[----:B-1----:R-:W-:-:S05]  /*0050*/  IMAD R0, R0, UR4, R3 ;  /* 0x0000000400007c24 */ /* 0x002fca000f8e0203 */
[----:B--2---:R-:W-:-:S13]  /*0060*/  ISETP.GE.AND P0, PT, R0, UR5, PT ;  /* 0x0000000500007c0c */ /* 0x004fda000bf06270 */
[----:B0-----:R-:W-:Y:S05]  /*0070*/  @!P0 EXIT ;  /* 0x000000000000894d */ /* 0x001fea0003800000 */
[----:B------:R-:W-:Y:S01]  /*0080*/  MOV R0, 0x0 ;  /* 0x0000000000007802 */ /* 0x000fe20000000f00 */
[----:B------:R-:W0:Y:S01]  /*0090*/  LDCU.64 UR4, c[0x4][0x10] ;  /* 0x01000200ff0477ac */ /* 0x000e220008000a00 */
[----:B------:R-:W-:Y:S02]  /*00a0*/  HFMA2 R12, -RZ, RZ, 0, 5.9604644775390625e-08 ;  /* 0x00000001ff0c7431 */ /* 0x000fe400000001ff */
[----:B------:R-:W-:Y:S01]  /*00b0*/  IMAD.MOV.U32 R8, RZ, RZ, 0x35 ;  /* 0x00000035ff087424 */ /* 0x000fe200078e00ff */
[----:B------:R1:W2:Y:S01]  /*00c0*/  LDC.64 R2, c[0x4][R0] ;  /* 0x0100000000027b82 */ /* 0x0002a20000000a00 */
[----:B------:R-:W3:Y:S01]  /*00d0*/  LDCU.64 UR6, c[0x4][0x18] ;  /* 0x01000300ff0677ac */ /* 0x000ee20008000a00 */
[----:B------:R-:W-:Y:S01]  /*00e0*/  IMAD.MOV.U32 R13, RZ, RZ, RZ ;  /* 0x000000ffff0d7224 */ /* 0x000fe200078e00ff */
[----:B------:R-:W4:Y:S01]  /*00f0*/  LDCU.64 UR8, c[0x4][0x8] ;  /* 0x01000100ff0877ac */ /* 0x000f220008000a00 */
[----:B0-----:R-:W-:Y:S01]  /*0100*/  IMAD.U32 R4, RZ, RZ, UR4 ;  /* 0x00000004ff047e24 */ /* 0x001fe2000f8e00ff */
[----:B------:R-:W-:Y:S01]  /*0110*/  MOV R5, UR5 ;  /* 0x0000000500057c02 */ /* 0x000fe20008000f00 */
[----:B---3--:R-:W-:Y:S01]  /*0120*/  IMAD.U32 R6, RZ, RZ, UR6 ;  /* 0x00000006ff067e24 */ /* 0x008fe2000f8e00ff */
[----:B------:R-:W-:Y:S01]  /*0130*/  MOV R7, UR7 ;  /* 0x0000000700077c02 */ /* 0x000fe20008000f00 */
[----:B----4-:R-:W-:Y:S01]  /*0140*/  IMAD.U32 R10, RZ, RZ, UR8 ;  /* 0x00000008ff0a7e24 */ /* 0x010fe2000f8e00ff */
[----:B-1----:R-:W-:-:S07]  /*0150*/  MOV R11, UR9 ;  /* 0x00000009000b7c02 */ /* 0x002fce0008000f00 */
[----:B------:R-:W-:-:S07]  /*0160*/  LEPC R20, `(.L_x_0) ;  /* 0x000000001014794e */ /* 0x000fce0000000000 */
[----:B--2---:R-:W-:Y:S05]  /*0170*/  CALL.ABS.NOINC R2 ;  /* 0x0000000002007343 */ /* 0x004fea0003c00000 */
.L_x_0:
[----:B------:R-:W-:Y:S05]  /*0180*/  EXIT ;  /* 0x000000000000794d */ /* 0x000fea0003800000 */
.L_x_1:
[----:B------:R-:W-:-:S00]  /*0190*/  BRA `(.L_x_1) ;  /* 0xfffffffc00fc7947 */ /* 0x000fc0000383ffff */
[----:B------:R-:W-:-:S00]  /*01a0*/  NOP ;  /* 0x0000000000007918 */ /* 0x000fc00000000000 */
        /* <DEDUP_REMOVED lines=13> */
.L_x_2:


//--------------------- .nv.global.init           --------------------------
	.section	.nv.global.init,"aw",@progbits
.nv.global.init:
	.type		$str,@object
	.size		$str,(__unnamed_1 - $str)
$str:
        /*0000*/ 	.byte	0x67, 0x74, 0x69, 0x64, 0x20, 0x3c, 0x20, 0x4e, 0x00
	.type		__unnamed_1,@object
	.size		__unnamed_1,($str$1 - __unnamed_1)
__unnamed_1:
        /*0009*/ 	.byte	0x76, 0x6f, 0x69, 0x64, 0x20, 0x74, 0x65, 0x73, 0x74, 0x4b, 0x65, 0x72, 0x6e, 0x65, 0x6c, 0x28
        /*0019*/ 	.byte	0x69, 0x6e, 0x74, 0x29, 0x00
	.type		$str$1,@object
	.size		$str$1,(.L_2 - $str$1)
$str$1:
        /*001e*/ 	.byte	0x2f, 0x74, 0x6d, 0x70, 0x2f, 0x73, 0x61, 0x73, 0x73, 0x5f, 0x63, 0x75, 0x5f, 0x74, 0x38, 0x79
        /*002e*/ 	.byte	0x66, 0x6c, 0x65, 0x61, 0x35, 0x2f, 0x6b, 0x2e, 0x63, 0x75, 0x00
.L_2:


//--------------------- .nv.shared.reserved.0     --------------------------
	.section	.nv.shared.reserved.0,"aw",@nobits
	.weak		__nv_reservedSMEM_offset_0_alias
	.size		__nv_reservedSMEM_offset_0_alias, 0, 64
	.other		__nv_reservedSMEM_offset_0_alias,@"STO_CUDA_RESERVED_SHARED STV_DEFAULT"
__nv_reservedSMEM_offset_0_alias:
	.zero		0
	.zero		64


//--------------------- .nv.constant0.testKernel  --------------------------
	.section	.nv.constant0.testKernel,"a",@progbits
	.sectionflags	@""
	.align	4
.nv.constant0.testKernel:
	.zero		900


//--------------------- SYMBOLS --------------------------

	.type		.nv.reservedSmem.offset0,@object
	.size		.nv.reservedSmem.offset0,0x4
	.type		__assertfail,@function
